//
// Generated by NVIDIA NVVM Compiler
//
// Compiler Build ID: CL-36424714
// Cuda compilation tools, release 13.0, V13.0.88
// Based on NVVM 20.0.0
//

.version 9.0
.target sm_100
.address_size 64

	// .globl	_Z18interleaved_reducePiS_
// _ZZ18interleaved_reducePiS_E2sB has been demoted

.visible .entry _Z18interleaved_reducePiS_(
	.param .u64 .ptr .align 1 _Z18interleaved_reducePiS__param_0,
	.param .u64 .ptr .align 1 _Z18interleaved_reducePiS__param_1
)
{
	.reg .pred 	%p<5>;
	.reg .b32 	%r<24>;
	.reg .b64 	%rd<9>;
	// demoted variable
	.shared .align 4 .b8 _ZZ18interleaved_reducePiS_E2sB[4096];
	ld.param.u64 	%rd2, [_Z18interleaved_reducePiS__param_0];
	ld.param.u64 	%rd1, [_Z18interleaved_reducePiS__param_1];
	cvta.to.global.u64 	%rd3, %rd2;
	mov.u32 	%r1, %tid.x;
	mov.u32 	%r2, %ctaid.x;
	mov.u32 	%r3, %ntid.x;
	mad.lo.s32 	%r4, %r2, %r3, %r1;
	mul.wide.s32 	%rd4, %r4, 4;
	add.s64 	%rd5, %rd3, %rd4;
	ld.global.u32 	%r8, [%rd5];
	shl.b32 	%r9, %r1, 2;
	mov.u32 	%r10, _ZZ18interleaved_reducePiS_E2sB;
	add.s32 	%r11, %r10, %r9;
	st.shared.u32 	[%r11], %r8;
	bar.sync 	0;
	setp.lt.u32 	%p1, %r3, 2;
	@%p1 bra 	$L__BB0_5;
	mov.b32 	%r23, 1;
$L__BB0_2:
	shl.b32 	%r6, %r23, 1;
	mul.lo.s32 	%r7, %r6, %r4;
	setp.ge.u32 	%p2, %r7, %r3;
	@%p2 bra 	$L__BB0_4;
	add.s32 	%r13, %r7, %r23;
	shl.b32 	%r14, %r13, 2;
	add.s32 	%r16, %r10, %r14;
	ld.shared.u32 	%r17, [%r16];
	shl.b32 	%r18, %r7, 2;
	add.s32 	%r19, %r10, %r18;
	ld.shared.u32 	%r20, [%r19];
	add.s32 	%r21, %r20, %r17;
	st.shared.u32 	[%r19], %r21;
$L__BB0_4:
	bar.sync 	0;
	setp.lt.u32 	%p3, %r6, %r3;
	mov.u32 	%r23, %r6;
	@%p3 bra 	$L__BB0_2;
$L__BB0_5:
	setp.ne.s32 	%p4, %r1, 0;
	@%p4 bra 	$L__BB0_7;
	ld.shared.u32 	%r22, [_ZZ18interleaved_reducePiS_E2sB];
	cvta.to.global.u64 	%rd6, %rd1;
	mul.wide.u32 	%rd7, %r2, 4;
	add.s64 	%rd8, %rd6, %rd7;
	st.global.u32 	[%rd8], %r22;
$L__BB0_7:
	ret;

}
	// .globl	_Z17contiguous_reducePiS_
.visible .entry _Z17contiguous_reducePiS_(
	.param .u64 .ptr .align 1 _Z17contiguous_reducePiS__param_0,
	.param .u64 .ptr .align 1 _Z17contiguous_reducePiS__param_1
)
{
	.reg .pred 	%p<11>;
	.reg .b32 	%r<33>;
	.reg .b64 	%rd<7>;

	ld.param.u64 	%rd4, [_Z17contiguous_reducePiS__param_0];
	ld.param.u64 	%rd3, [_Z17contiguous_reducePiS__param_1];
	cvta.to.global.u64 	%rd1, %rd4;
	mov.u32 	%r1, %tid.x;
	mul.wide.u32 	%rd5, %r1, 4;
	add.s64 	%rd2, %rd1, %rd5;
	setp.gt.u32 	%p1, %r1, 511;
	@%p1 bra 	$L__BB1_2;
	ld.global.u32 	%r2, [%rd2];
	ld.global.u32 	%r3, [%rd2+2048];
	add.s32 	%r4, %r3, %r2;
	st.global.u32 	[%rd2], %r4;
$L__BB1_2:
	setp.gt.u32 	%p2, %r1, 255;
	@%p2 bra 	$L__BB1_4;
	ld.global.u32 	%r5, [%rd2];
	ld.global.u32 	%r6, [%rd2+1024];
	add.s32 	%r7, %r6, %r5;
	st.global.u32 	[%rd2], %r7;
$L__BB1_4:
	setp.gt.u32 	%p3, %r1, 127;
	@%p3 bra 	$L__BB1_6;
	ld.global.u32 	%r8, [%rd2];
	ld.global.u32 	%r9, [%rd2+512];
	add.s32 	%r10, %r9, %r8;
	st.global.u32 	[%rd2], %r10;
$L__BB1_6:
	setp.gt.u32 	%p4, %r1, 63;
	@%p4 bra 	$L__BB1_8;
	ld.global.u32 	%r11, [%rd2];
	ld.global.u32 	%r12, [%rd2+256];
	add.s32 	%r13, %r12, %r11;
	st.global.u32 	[%rd2], %r13;
$L__BB1_8:
	setp.gt.u32 	%p5, %r1, 31;
	@%p5 bra 	$L__BB1_10;
	ld.global.u32 	%r14, [%rd2];
	ld.global.u32 	%r15, [%rd2+128];
	add.s32 	%r16, %r15, %r14;
	st.global.u32 	[%rd2], %r16;
$L__BB1_10:
	setp.gt.u32 	%p6, %r1, 15;
	@%p6 bra 	$L__BB1_12;
	ld.global.u32 	%r17, [%rd2];
	ld.global.u32 	%r18, [%rd2+64];
	add.s32 	%r19, %r18, %r17;
	st.global.u32 	[%rd2], %r19;
$L__BB1_12:
	setp.gt.u32 	%p7, %r1, 7;
	@%p7 bra 	$L__BB1_14;
	ld.global.u32 	%r20, [%rd2];
	ld.global.u32 	%r21, [%rd2+32];
	add.s32 	%r22, %r21, %r20;
	st.global.u32 	[%rd2], %r22;
$L__BB1_14:
	setp.gt.u32 	%p8, %r1, 3;
	@%p8 bra 	$L__BB1_16;
	ld.global.u32 	%r23, [%rd2];
	ld.global.u32 	%r24, [%rd2+16];
	add.s32 	%r25, %r24, %r23;
	st.global.u32 	[%rd2], %r25;
$L__BB1_16:
	setp.gt.u32 	%p9, %r1, 1;
	@%p9 bra 	$L__BB1_18;
	ld.global.u32 	%r26, [%rd2];
	ld.global.u32 	%r27, [%rd2+8];
	add.s32 	%r28, %r27, %r26;
	st.global.u32 	[%rd2], %r28;
$L__BB1_18:
	setp.ne.s32 	%p10, %r1, 0;
	@%p10 bra 	$L__BB1_20;
	ld.global.u32 	%r29, [%rd2];
	ld.global.u32 	%r30, [%rd1+4];
	add.s32 	%r31, %r30, %r29;
	st.global.u32 	[%rd2], %r31;
	ld.global.u32 	%r32, [%rd1];
	cvta.to.global.u64 	%rd6, %rd3;
	st.global.u32 	[%rd6], %r32;
$L__BB1_20:
	ret;

}


// ===== COMPILED SASS (sm_100) =====

	.target	sm_100

	.elftype	@"ET_EXEC"


//--------------------- .note.nv.tkinfo           --------------------------
	.section	.note.nv.tkinfo,"",@"SHT_NOTE"
	.sectionflags	@"SHF_NOTE_NV_TKINFO"
	.tkinfo
        /*0018*/ 	.word	0x00000002
        /*0030*/ 	.string	""
        /*0030*/ 	.string	"ptxas"
        /*0030*/ 	.string	"Cuda compilation tools, release 13.0, V13.0.88"
        /*0030*/ 	.string	"Build cuda_13.0.r13.0/compiler.36424714_0"
        /*0030*/ 	.string	"-arch sm_100 -m 64 "



//--------------------- .note.nv.cuinfo           --------------------------
	.section	.note.nv.cuinfo,"",@"SHT_NOTE"
	.sectionflags	@"SHF_NOTE_NV_CUINFO"
        /*0018*/ 	.short	0x0002
        /*001a*/ 	.short	0x0064
        /*001c*/ 	.short	0x0082
	.zero		2


//--------------------- .nv.info                  --------------------------
	.section	.nv.info,"",@"SHT_CUDA_INFO"
	.align	4


	//----- nvinfo : EIATTR_REGCOUNT
	.align		4
        /*0000*/ 	.byte	0x04, 0x2f
        /*0002*/ 	.short	(.L_1 - .L_0)
	.align		4
.L_0:
        /*0004*/ 	.word	index@(_Z18interleaved_reducePiS_)
        /*0008*/ 	.word	0x0000000a


	//----- nvinfo : EIATTR_FRAME_SIZE
	.align		4
.L_1:
        /*000c*/ 	.byte	0x04, 0x11
        /*000e*/ 	.short	(.L_3 - .L_2)
	.align		4
.L_2:
        /*0010*/ 	.word	index@(_Z18interleaved_reducePiS_)
        /*0014*/ 	.word	0x00000000


	//----- nvinfo : EIATTR_REGCOUNT
	.align		4
.L_3:
        /*0018*/ 	.byte	0x04, 0x2f
        /*001a*/ 	.short	(.L_5 - .L_4)
	.align		4
.L_4:
        /*001c*/ 	.word	index@(_Z17contiguous_reducePiS_)
        /*0020*/ 	.word	0x0000000e


	//----- nvinfo : EIATTR_FRAME_SIZE
	.align		4
.L_5:
        /*0024*/ 	.byte	0x04, 0x11
        /*0026*/ 	.short	(.L_7 - .L_6)
	.align		4
.L_6:
        /*0028*/ 	.word	index@(_Z17contiguous_reducePiS_)
        /*002c*/ 	.word	0x00000000


	//----- nvinfo : EIATTR_MIN_STACK_SIZE
	.align		4
.L_7:
        /*0030*/ 	.byte	0x04, 0x12
        /*0032*/ 	.short	(.L_9 - .L_8)
	.align		4
.L_8:
        /*0034*/ 	.word	index@(_Z17contiguous_reducePiS_)
        /*0038*/ 	.word	0x00000000


	//----- nvinfo : EIATTR_MIN_STACK_SIZE
	.align		4
.L_9:
        /*003c*/ 	.byte	0x04, 0x12
        /*003e*/ 	.short	(.L_11 - .L_10)
	.align		4
.L_10:
        /*0040*/ 	.word	index@(_Z18interleaved_reducePiS_)
        /*0044*/ 	.word	0x00000000
.L_11:


//--------------------- .nv.compat                --------------------------
	.section	.nv.compat,"",@"SHT_CUDA_COMPAT_INFO"
	.align	4
        /*0000*/ 	.byte	0x02, 0x09, 0x00, 0x00, 0x02, 0x02, 0x01, 0x00, 0x02, 0x05, 0x05, 0x00, 0x03, 0x07, 0x01, 0x01
        /*0010*/ 	.byte	0x02, 0x03, 0x00, 0x00, 0x02, 0x06, 0x01, 0x00, 0x04, 0x0b, 0x08, 0x00, 0x09, 0x00, 0x00, 0x00
        /*0020*/ 	.byte	0x00, 0x00, 0x00, 0x00


//--------------------- .nv.info._Z17contiguous_reducePiS_ --------------------------
	.section	.nv.info._Z17contiguous_reducePiS_,"",@"SHT_CUDA_INFO"
	.sectionflags	@""
	.align	4


	//----- nvinfo : EIATTR_CUDA_API_VERSION
	.align		4
        /*0000*/ 	.byte	0x04, 0x37
        /*0002*/ 	.short	(.L_13 - .L_12)
.L_12:
        /*0004*/ 	.word	0x00000082


	//----- nvinfo : EIATTR_KPARAM_INFO
	.align		4
.L_13:
        /*0008*/ 	.byte	0x04, 0x17
        /*000a*/ 	.short	(.L_15 - .L_14)
.L_14:
        /*000c*/ 	.word	0x00000000
        /*0010*/ 	.short	0x0001
        /*0012*/ 	.short	0x0008
        /*0014*/ 	.byte	0x00, 0xf5, 0x21, 0x00


	//----- nvinfo : EIATTR_KPARAM_INFO
	.align		4
.L_15:
        /*0018*/ 	.byte	0x04, 0x17
        /*001a*/ 	.short	(.L_17 - .L_16)
.L_16:
        /*001c*/ 	.word	0x00000000
        /*0020*/ 	.short	0x0000
        /*0022*/ 	.short	0x0000
        /*0024*/ 	.byte	0x00, 0xf5, 0x21, 0x00


	//----- nvinfo : EIATTR_SPARSE_MMA_MASK
	.align		4
.L_17:
        /*0028*/ 	.byte	0x03, 0x50
        /*002a*/ 	.short	0x0000


	//----- nvinfo : EIATTR_MAXREG_COUNT
	.align		4
        /*002c*/ 	.byte	0x03, 0x1b
        /*002e*/ 	.short	0x00ff


	//----- nvinfo : EIATTR_MERCURY_ISA_VERSION
	.align		4
        /*0030*/ 	.byte	0x03, 0x5f
        /*0032*/ 	.short	0x0101


	//----- nvinfo : EIATTR_VRC_CTA_INIT_COUNT
	.align		4
        /*0034*/ 	.byte	0x02, 0x4a
	.zero		1
	.zero		1


	//----- nvinfo : EIATTR_EXIT_INSTR_OFFSETS
	.align		4
        /*0038*/ 	.byte	0x04, 0x1c
        /*003a*/ 	.short	(.L_19 - .L_18)


	//   ....[0]....
.L_18:
        /*003c*/ 	.word	0x00000500


	//   ....[1]....
        /*0040*/ 	.word	0x00000590


	//----- nvinfo : EIATTR_CRS_STACK_SIZE
	.align		4
.L_19:
        /*0044*/ 	.byte	0x04, 0x1e
        /*0046*/ 	.short	(.L_21 - .L_20)
.L_20:
        /*0048*/ 	.word	0x00000000


	//----- nvinfo : EIATTR_CBANK_PARAM_SIZE
	.align		4
.L_21:
        /*004c*/ 	.byte	0x03, 0x19
        /*004e*/ 	.short	0x0010


	//----- nvinfo : EIATTR_PARAM_CBANK
	.align		4
        /*0050*/ 	.byte	0x04, 0x0a
        /*0052*/ 	.short	(.L_23 - .L_22)
	.align		4
.L_22:
        /*0054*/ 	.word	index@(.nv.constant0._Z17contiguous_reducePiS_)
        /*0058*/ 	.short	0x0380
        /*005a*/ 	.short	0x0010


	//----- nvinfo : EIATTR_SW_WAR
	.align		4
.L_23:
        /*005c*/ 	.byte	0x04, 0x36
        /*005e*/ 	.short	(.L_25 - .L_24)
.L_24:
        /*0060*/ 	.word	0x00000008
.L_25:


//--------------------- .nv.info._Z18interleaved_reducePiS_ --------------------------
	.section	.nv.info._Z18interleaved_reducePiS_,"",@"SHT_CUDA_INFO"
	.sectionflags	@""
	.align	4


	//----- nvinfo : EIATTR_CUDA_API_VERSION
	.align		4
        /*0000*/ 	.byte	0x04, 0x37
        /*0002*/ 	.short	(.L_27 - .L_26)
.L_26:
        /*0004*/ 	.word	0x00000082


	//----- nvinfo : EIATTR_KPARAM_INFO
	.align		4
.L_27:
        /*0008*/ 	.byte	0x04, 0x17
        /*000a*/ 	.short	(.L_29 - .L_28)
.L_28:
        /*000c*/ 	.word	0x00000000
        /*0010*/ 	.short	0x0001
        /*0012*/ 	.short	0x0008
        /*0014*/ 	.byte	0x00, 0xf5, 0x21, 0x00


	//----- nvinfo : EIATTR_KPARAM_INFO
	.align		4
.L_29:
        /*0018*/ 	.byte	0x04, 0x17
        /*001a*/ 	.short	(.L_31 - .L_30)
.L_30:
        /*001c*/ 	.word	0x00000000
        /*0020*/ 	.short	0x0000
        /*0022*/ 	.short	0x0000
        /*0024*/ 	.byte	0x00, 0xf5, 0x21, 0x00


	//----- nvinfo : EIATTR_SPARSE_MMA_MASK
	.align		4
.L_31:
        /*0028*/ 	.byte	0x03, 0x50
        /*002a*/ 	.short	0x0000


	//----- nvinfo : EIATTR_MAXREG_COUNT
	.align		4
        /*002c*/ 	.byte	0x03, 0x1b
        /*002e*/ 	.short	0x00ff


	//----- nvinfo : EIATTR_NUM_BARRIERS
	.align		4
        /*0030*/ 	.byte	0x02, 0x4c
        /*0032*/ 	.byte	0x01
	.zero		1


	//----- nvinfo : EIATTR_MERCURY_ISA_VERSION
	.align		4
        /*0034*/ 	.byte	0x03, 0x5f
        /*0036*/ 	.short	0x0101


	//----- nvinfo : EIATTR_VRC_CTA_INIT_COUNT
	.align		4
        /*0038*/ 	.byte	0x02, 0x4a
	.zero		1
	.zero		1


	//----- nvinfo : EIATTR_EXIT_INSTR_OFFSETS
	.align		4
        /*003c*/ 	.byte	0x04, 0x1c
        /*003e*/ 	.short	(.L_33 - .L_32)


	//   ....[0]....
.L_32:
        /*0040*/ 	.word	0x00000210


	//   ....[1]....
        /*0044*/ 	.word	0x00000290


	//----- nvinfo : EIATTR_CBANK_PARAM_SIZE
	.align		4
.L_33:
        /*0048*/ 	.byte	0x03, 0x19
        /*004a*/ 	.short	0x0010


	//----- nvinfo : EIATTR_PARAM_CBANK
	.align		4
        /*004c*/ 	.byte	0x04, 0x0a
        /*004e*/ 	.short	(.L_35 - .L_34)
	.align		4
.L_34:
        /*0050*/ 	.word	index@(.nv.constant0._Z18interleaved_reducePiS_)
        /*0054*/ 	.short	0x0380
        /*0056*/ 	.short	0x0010


	//----- nvinfo : EIATTR_SW_WAR
	.align		4
.L_35:
        /*0058*/ 	.byte	0x04, 0x36
        /*005a*/ 	.short	(.L_37 - .L_36)
.L_36:
        /*005c*/ 	.word	0x00000008
.L_37:


//--------------------- .nv.callgraph             --------------------------
	.section	.nv.callgraph,"",@"SHT_CUDA_CALLGRAPH"
	.align	4
	.sectionentsize	8
	.align		4
        /*0000*/ 	.word	0x00000000
	.align		4
        /*0004*/ 	.word	0xffffffff
	.align		4
        /*0008*/ 	.word	0x00000000
	.align		4
        /*000c*/ 	.word	0xfffffffe
	.align		4
        /*0010*/ 	.word	0x00000000
	.align		4
        /*0014*/ 	.word	0xfffffffd
	.align		4
        /*0018*/ 	.word	0x00000000
	.align		4
        /*001c*/ 	.word	0xfffffffc


//--------------------- .text._Z17contiguous_reducePiS_ --------------------------
	.section	.text._Z17contiguous_reducePiS_,"ax",@progbits
	.align	128
        .global         _Z17contiguous_reducePiS_
        .type           _Z17contiguous_reducePiS_,@function
        .size           _Z17contiguous_reducePiS_,(.L_x_22 - _Z17contiguous_reducePiS_)
        .other          _Z17contiguous_reducePiS_,@"STO_CUDA_ENTRY STV_DEFAULT"
_Z17contiguous_reducePiS_:
.text._Z17contiguous_reducePiS_:
[----:B------:R-:W-:Y:S01]  /*0000*/  LDC R1, c[0x0][0x37c] ;  /* 0x0000df00ff017b82 */ /* 0x000fe20000000800 */
[----:B------:R-:W0:Y:S07]  /*0010*/  S2R R7, SR_TID.X ;  /* 0x0000000000077919 */ /* 0x000e2e0000002100 */
[----:B------:R-:W1:Y:S01]  /*0020*/  LDC.64 R2, c[0x0][0x380] ;  /* 0x0000e000ff027b82 */ /* 0x000e620000000a00 */
[----:B------:R-:W2:Y:S01]  /*0030*/  LDCU.64 UR4, c[0x0][0x358] ;  /* 0x00006b00ff0477ac */ /* 0x000ea20008000a00 */
[----:B------:R-:W-:Y:S01]  /*0040*/  BSSY.RECONVERGENT B0, `(.L_x_0) ;  /* 0x0000010000007945 */ /* 0x000fe20003800200 */
[C---:B0-----:R-:W-:Y:S01]  /*0050*/  ISETP.GT.U32.AND P4, PT, R7.reuse, 0x1ff, PT ;  /* 0x000001ff0700780c */ /* 0x041fe20003f84070 */
[C---:B-1----:R-:W-:Y:S01]  /*0060*/  IMAD.WIDE.U32 R2, R7.reuse, 0x4, R2 ;  /* 0x0000000407027825 */ /* 0x042fe200078e0002 */
[----:B------:R-:W-:-:S02]  /*0070*/  ISETP.GT.U32.AND P2, PT, R7, 0x3f, PT ;  /* 0x0000003f0700780c */ /* 0x000fc40003f44070 */
[C---:B------:R-:W-:Y:S02]  /*0080*/  ISETP.GT.U32.AND P5, PT, R7.reuse, 0xff, PT ;  /* 0x000000ff0700780c */ /* 0x040fe40003fa4070 */
[----:B------:R-:W-:Y:S02]  /*0090*/  P2R R0, PR, RZ, 0x4 ;  /* 0x00000004ff007803 */ /* 0x000fe40000000000 */
[C---:B------:R-:W-:Y:S02]  /*00a0*/  ISETP.GT.U32.AND P6, PT, R7.reuse, 0x7f, PT ;  /* 0x0000007f0700780c */ /* 0x040fe40003fc4070 */
[C---:B------:R-:W-:Y:S02]  /*00b0*/  ISETP.GT.U32.AND P0, PT, R7.reuse, 0x1f, PT ;  /* 0x0000001f0700780c */ /* 0x040fe40003f04070 */
[C---:B------:R-:W-:Y:S02]  /*00c0*/  ISETP.GT.U32.AND P1, PT, R7.reuse, 0xf, PT ;  /* 0x0000000f0700780c */ /* 0x040fe40003f24070 */
[----:B------:R-:W-:-:S02]  /*00d0*/  ISETP.GT.U32.AND P2, PT, R7, 0x7, PT ;  /* 0x000000070700780c */ /* 0x000fc40003f44070 */
[----:B------:R-:W-:Y:S01]  /*00e0*/  ISETP.GT.U32.AND P3, PT, R7, 0x3, PT ;  /* 0x000000030700780c */ /* 0x000fe20003f64070 */
[----:B--2---:R-:W-:-:S12]  /*00f0*/  @P4 BRA `(.L_x_1) ;  /* 0x0000000000104947 */ /* 0x004fd80003800000 */
[----:B------:R-:W2:Y:S04]  /*0100*/  LDG.E R0, desc[UR4][R2.64] ;  /* 0x0000000402007981 */ /* 0x000ea8000c1e1900 */
[----:B------:R-:W2:Y:S02]  /*0110*/  LDG.E R5, desc[UR4][R2.64+0x800] ;  /* 0x0008000402057981 */ /* 0x000ea4000c1e1900 */
[----:B--2---:R-:W-:-:S05]  /*0120*/  IMAD.IADD R5, R0, 0x1, R5 ;  /* 0x0000000100057824 */ /* 0x004fca00078e0205 */
[----:B------:R0:W-:Y:S02]  /*0130*/  STG.E desc[UR4][R2.64], R5 ;  /* 0x0000000502007986 */ /* 0x0001e4000c101904 */
.L_x_1:
[----:B------:R-:W-:Y:S05]  /*0140*/  BSYNC.RECONVERGENT B0 ;  /* 0x0000000000007941 */ /* 0x000fea0003800200 */
.L_x_0:
[----:B------:R-:W-:Y:S01]  /*0150*/  BSSY.RECONVERGENT B0, `(.L_x_2) ;  /* 0x0000007000007945 */ /* 0x000fe20003800200 */
[----:B------:R-:W-:-:S03]  /*0160*/  ISETP.GT.U32.AND P4, PT, R7, 0x1, PT ;  /* 0x000000010700780c */ /* 0x000fc60003f84070 */
[----:B------:R-:W-:Y:S10]  /*0170*/  @P5 BRA `(.L_x_3) ;  /* 0x0000000000105947 */ /* 0x000ff40003800000 */
[----:B0-----:R-:W2:Y:S04]  /*0180*/  LDG.E R5, desc[UR4][R2.64] ;  /* 0x0000000402057981 */ /* 0x001ea8000c1e1900 */
[----:B------:R-:W2:Y:S02]  /*0190*/  LDG.E R0, desc[UR4][R2.64+0x400] ;  /* 0x0004000402007981 */ /* 0x000ea4000c1e1900 */
[----:B--2---:R-:W-:-:S05]  /*01a0*/  IMAD.IADD R5, R0, 0x1, R5 ;  /* 0x0000000100057824 */ /* 0x004fca00078e0205 */
[----:B------:R1:W-:Y:S02]  /*01b0*/  STG.E desc[UR4][R2.64], R5 ;  /* 0x0000000502007986 */ /* 0x0003e4000c101904 */
.L_x_3:
[----:B------:R-:W-:Y:S05]  /*01c0*/  BSYNC.RECONVERGENT B0 ;  /* 0x0000000000007941 */ /* 0x000fea0003800200 */
.L_x_2:
[----:B------:R-:W-:Y:S01]  /*01d0*/  BSSY.RECONVERGENT B0, `(.L_x_4) ;  /* 0x0000007000007945 */ /* 0x000fe20003800200 */
[----:B------:R-:W-:-:S03]  /*01e0*/  ISETP.NE.AND P5, PT, R7, RZ, PT ;  /* 0x000000ff0700720c */ /* 0x000fc60003fa5270 */
[----:B------:R-:W-:Y:S10]  /*01f0*/  @P6 BRA `(.L_x_5) ;  /* 0x0000000000106947 */ /* 0x000ff40003800000 */
[----:B01----:R-:W2:Y:S04]  /*0200*/  LDG.E R5, desc[UR4][R2.64] ;  /* 0x0000000402057981 */ /* 0x003ea8000c1e1900 */
[----:B------:R-:W2:Y:S02]  /*0210*/  LDG.E R0, desc[UR4][R2.64+0x200] ;  /* 0x0002000402007981 */ /* 0x000ea4000c1e1900 */
[----:B--2---:R-:W-:-:S05]  /*0220*/  IMAD.IADD R5, R0, 0x1, R5 ;  /* 0x0000000100057824 */ /* 0x004fca00078e0205 */
[----:B------:R2:W-:Y:S02]  /*0230*/  STG.E desc[UR4][R2.64], R5 ;  /* 0x0000000502007986 */ /* 0x0005e4000c101904 */
.L_x_5:
[----:B------:R-:W-:Y:S05]  /*0240*/  BSYNC.RECONVERGENT B0 ;  /* 0x0000000000007941 */ /* 0x000fea0003800200 */
.L_x_4:
[----:B------:R-:W-:Y:S01]  /*0250*/  ISETP.GT.U32.AND P6, PT, R7, 0x3f, PT ;  /* 0x0000003f0700780c */ /* 0x000fe20003fc4070 */
[----:B------:R-:W-:-:S12]  /*0260*/  BSSY.RECONVERGENT B0, `(.L_x_6) ;  /* 0x0000006000007945 */ /* 0x000fd80003800200 */
[----:B------:R-:W-:Y:S05]  /*0270*/  @P6 BRA `(.L_x_7) ;  /* 0x0000000000106947 */ /* 0x000fea0003800000 */
[----:B012---:R-:W2:Y:S04]  /*0280*/  LDG.E R5, desc[UR4][R2.64] ;  /* 0x0000000402057981 */ /* 0x007ea8000c1e1900 */
[----:B------:R-:W2:Y:S02]  /*0290*/  LDG.E R0, desc[UR4][R2.64+0x100] ;  /* 0x0001000402007981 */ /* 0x000ea4000c1e1900 */
[----:B--2---:R-:W-:-:S05]  /*02a0*/  IMAD.IADD R5, R0, 0x1, R5 ;  /* 0x0000000100057824 */ /* 0x004fca00078e0205 */
[----:B------:R3:W-:Y:S02]  /*02b0*/  STG.E desc[UR4][R2.64], R5 ;  /* 0x0000000502007986 */ /* 0x0007e4000c101904 */
.L_x_7:
[----:B------:R-:W-:Y:S05]  /*02c0*/  BSYNC.RECONVERGENT B0 ;  /* 0x0000000000007941 */ /* 0x000fea0003800200 */
.L_x_6:
[----:B------:R-:W-:Y:S04]  /*02d0*/  BSSY.RECONVERGENT B0, `(.L_x_8) ;  /* 0x0000006000007945 */ /* 0x000fe80003800200 */
[----:B------:R-:W-:Y:S05]  /*02e0*/  @P0 BRA `(.L_x_9) ;  /* 0x0000000000100947 */ /* 0x000fea0003800000 */
[----:B0123--:R-:W2:Y:S04]  /*02f0*/  LDG.E R5, desc[UR4][R2.64] ;  /* 0x0000000402057981 */ /* 0x00fea8000c1e1900 */
[----:B------:R-:W2:Y:S02]  /*0300*/  LDG.E R0, desc[UR4][R2.64+0x80] ;  /* 0x0000800402007981 */ /* 0x000ea4000c1e1900 */
[----:B--2---:R-:W-:-:S05]  /*0310*/  IMAD.IADD R5, R0, 0x1, R5 ;  /* 0x0000000100057824 */ /* 0x004fca00078e0205 */
[----:B------:R4:W-:Y:S02]  /*0320*/  STG.E desc[UR4][R2.64], R5 ;  /* 0x0000000502007986 */ /* 0x0009e4000c101904 */
.L_x_9:
[----:B------:R-:W-:Y:S05]  /*0330*/  BSYNC.RECONVERGENT B0 ;  /* 0x0000000000007941 */ /* 0x000fea0003800200 */
.L_x_8:
[----:B------:R-:W-:Y:S04]  /*0340*/  BSSY.RECONVERGENT B0, `(.L_x_10) ;  /* 0x0000006000007945 */ /* 0x000fe80003800200 */
[----:B------:R-:W-:Y:S05]  /*0350*/  @P1 BRA `(.L_x_11) ;  /* 0x0000000000101947 */ /* 0x000fea0003800000 */
[----:B01234-:R-:W2:Y:S04]  /*0360*/  LDG.E R5, desc[UR4][R2.64] ;  /* 0x0000000402057981 */ /* 0x01fea8000c1e1900 */
[----:B------:R-:W2:Y:S02]  /*0370*/  LDG.E R0, desc[UR4][R2.64+0x40] ;  /* 0x0000400402007981 */ /* 0x000ea4000c1e1900 */
[----:B--2---:R-:W-:-:S05]  /*0380*/  IMAD.IADD R5, R0, 0x1, R5 ;  /* 0x0000000100057824 */ /* 0x004fca00078e0205 */
[----:B------:R0:W-:Y:S02]  /*0390*/  STG.E desc[UR4][R2.64], R5 ;  /* 0x0000000502007986 */ /* 0x0001e4000c101904 */
.L_x_11:
[----:B------:R-:W-:Y:S05]  /*03a0*/  BSYNC.RECONVERGENT B0 ;  /* 0x0000000000007941 */ /* 0x000fea0003800200 */
.L_x_10:
[----:B------:R-:W-:Y:S04]  /*03b0*/  BSSY.RECONVERGENT B0, `(.L_x_12) ;  /* 0x0000006000007945 */ /* 0x000fe80003800200 */
[----:B------:R-:W-:Y:S05]  /*03c0*/  @P2 BRA `(.L_x_13) ;  /* 0x0000000000102947 */ /* 0x000fea0003800000 */
[----:B01234-:R-:W2:Y:S04]  /*03d0*/  LDG.E R5, desc[UR4][R2.64] ;  /* 0x0000000402057981 */ /* 0x01fea8000c1e1900 */
[----:B------:R-:W2:Y:S02]  /*03e0*/  LDG.E R0, desc[UR4][R2.64+0x20] ;  /* 0x0000200402007981 */ /* 0x000ea4000c1e1900 */
[----:B--2---:R-:W-:-:S05]  /*03f0*/  IMAD.IADD R5, R0, 0x1, R5 ;  /* 0x0000000100057824 */ /* 0x004fca00078e0205 */
[----:B------:R0:W-:Y:S02]  /*0400*/  STG.E desc[UR4][R2.64], R5 ;  /* 0x0000000502007986 */ /* 0x0001e4000c101904 */
.L_x_13:
[----:B------:R-:W-:Y:S05]  /*0410*/  BSYNC.RECONVERGENT B0 ;  /* 0x0000000000007941 */ /* 0x000fea0003800200 */
.L_x_12:
[----:B------:R-:W-:Y:S04]  /*0420*/  BSSY.RECONVERGENT B0, `(.L_x_14) ;  /* 0x0000006000007945 */ /* 0x000fe80003800200 */
[----:B------:R-:W-:Y:S05]  /*0430*/  @P3 BRA `(.L_x_15) ;  /* 0x0000000000103947 */ /* 0x000fea0003800000 */
[----:B01234-:R-:W2:Y:S04]  /*0440*/  LDG.E R5, desc[UR4][R2.64] ;  /* 0x0000000402057981 */ /* 0x01fea8000c1e1900 */
[----:B------:R-:W2:Y:S02]  /*0450*/  LDG.E R0, desc[UR4][R2.64+0x10] ;  /* 0x0000100402007981 */ /* 0x000ea4000c1e1900 */
[----:B--2---:R-:W-:-:S05]  /*0460*/  IMAD.IADD R5, R0, 0x1, R5 ;  /* 0x0000000100057824 */ /* 0x004fca00078e0205 */
[----:B------:R0:W-:Y:S02]  /*0470*/  STG.E desc[UR4][R2.64], R5 ;  /* 0x0000000502007986 */ /* 0x0001e4000c101904 */
.L_x_15:
[----:B------:R-:W-:Y:S05]  /*0480*/  BSYNC.RECONVERGENT B0 ;  /* 0x0000000000007941 */ /* 0x000fea0003800200 */
.L_x_14:
[----:B------:R-:W-:Y:S04]  /*0490*/  BSSY.RECONVERGENT B0, `(.L_x_16) ;  /* 0x0000006000007945 */ /* 0x000fe80003800200 */
[----:B------:R-:W-:Y:S05]  /*04a0*/  @P4 BRA `(.L_x_17) ;  /* 0x0000000000104947 */ /* 0x000fea0003800000 */
[----:B01234-:R-:W2:Y:S04]  /*04b0*/  LDG.E R5, desc[UR4][R2.64] ;  /* 0x0000000402057981 */ /* 0x01fea8000c1e1900 */
[----:B------:R-:W2:Y:S02]  /*04c0*/  LDG.E R0, desc[UR4][R2.64+0x8] ;  /* 0x0000080402007981 */ /* 0x000ea4000c1e1900 */
[----:B--2---:R-:W-:-:S05]  /*04d0*/  IMAD.IADD R5, R0, 0x1, R5 ;  /* 0x0000000100057824 */ /* 0x004fca00078e0205 */
[----:B------:R0:W-:Y:S02]  /*04e0*/  STG.E desc[UR4][R2.64], R5 ;  /* 0x0000000502007986 */ /* 0x0001e4000c101904 */
.L_x_17:
[----:B------:R-:W-:Y:S05]  /*04f0*/  BSYNC.RECONVERGENT B0 ;  /* 0x0000000000007941 */ /* 0x000fea0003800200 */
.L_x_16:
[----:B------:R-:W-:Y:S05]  /*0500*/  @P5 EXIT ;  /* 0x000000000000594d */ /* 0x000fea0003800000 */
[----:B------:R-:W5:Y:S01]  /*0510*/  LDC.64 R6, c[0x0][0x380] ;  /* 0x0000e000ff067b82 */ /* 0x000f620000000a00 */
[----:B------:R-:W2:Y:S04]  /*0520*/  LDG.E R9, desc[UR4][R2.64] ;  /* 0x0000000402097981 */ /* 0x000ea8000c1e1900 */
[----:B-----5:R-:W5:Y:S03]  /*0530*/  LDG.E R0, desc[UR4][R6.64+0x4] ;  /* 0x0000040406007981 */ /* 0x020f66000c1e1900 */
[----:B01234-:R-:W0:Y:S01]  /*0540*/  LDC.64 R4, c[0x0][0x388] ;  /* 0x0000e200ff047b82 */ /* 0x01fe220000000a00 */
[----:B-----5:R-:W-:-:S05]  /*0550*/  IMAD.IADD R9, R0, 0x1, R9 ;  /* 0x0000000100097824 */ /* 0x020fca00078e0209 */
[----:B------:R-:W-:Y:S04]  /*0560*/  STG.E desc[UR4][R2.64], R9 ;  /* 0x0000000902007986 */ /* 0x000fe8000c101904 */
[----:B------:R-:W0:Y:S04]  /*0570*/  LDG.E R11, desc[UR4][R6.64] ;  /* 0x00000004060b7981 */ /* 0x000e28000c1e1900 */
[----:B0-----:R-:W-:Y:S01]  /*0580*/  STG.E desc[UR4][R4.64], R11 ;  /* 0x0000000b04007986 */ /* 0x001fe2000c101904 */
[----:B------:R-:W-:Y:S05]  /*0590*/  EXIT ;  /* 0x000000000000794d */ /* 0x000fea0003800000 */
.L_x_18:
[----:B------:R-:W-:-:S00]  /*05a0*/  BRA `(.L_x_18) ;  /* 0xfffffffc00fc7947 */ /* 0x000fc0000383ffff */
[----:B------:R-:W-:-:S00]  /*05b0*/  NOP ;  /* 0x0000000000007918 */ /* 0x000fc00000000000 */
        /* <DEDUP_REMOVED lines=12> */
.L_x_22:


//--------------------- .text._Z18interleaved_reducePiS_ --------------------------
	.section	.text._Z18interleaved_reducePiS_,"ax",@progbits
	.align	128
        .global         _Z18interleaved_reducePiS_
        .type           _Z18interleaved_reducePiS_,@function
        .size           _Z18interleaved_reducePiS_,(.L_x_23 - _Z18interleaved_reducePiS_)
        .other          _Z18interleaved_reducePiS_,@"STO_CUDA_ENTRY STV_DEFAULT"
_Z18interleaved_reducePiS_:
.text._Z18interleaved_reducePiS_:
[----:B------:R-:W-:Y:S01]  /*0000*/  LDC R1, c[0x0][0x37c] ;  /* 0x0000df00ff017b82 */ /* 0x000fe20000000800 */
[----:B------:R-:W0:Y:S07]  /*0010*/  S2R R7, SR_TID.X ;  /* 0x0000000000077919 */ /* 0x000e2e0000002100 */
[----:B------:R-:W1:Y:S01]  /*0020*/  LDC.64 R2, c[0x0][0x380] ;  /* 0x0000e000ff027b82 */ /* 0x000e620000000a00 */
[----:B------:R-:W0:Y:S01]  /*0030*/  LDCU UR7, c[0x0][0x360] ;  /* 0x00006c00ff0777ac */ /* 0x000e220008000800 */
[----:B------:R-:W0:Y:S01]  /*0040*/  S2R R4, SR_CTAID.X ;  /* 0x0000000000047919 */ /* 0x000e220000002500 */
[----:B------:R-:W2:Y:S01]  /*0050*/  LDCU.64 UR8, c[0x0][0x358] ;  /* 0x00006b00ff0877ac */ /* 0x000ea20008000a00 */
[----:B0-----:R-:W-:-:S04]  /*0060*/  IMAD R5, R4, UR7, R7 ;  /* 0x0000000704057c24 */ /* 0x001fc8000f8e0207 */
[----:B-1----:R-:W-:-:S06]  /*0070*/  IMAD.WIDE R2, R5, 0x4, R2 ;  /* 0x0000000405027825 */ /* 0x002fcc00078e0202 */
[----:B--2---:R-:W2:Y:S01]  /*0080*/  LDG.E R2, desc[UR8][R2.64] ;  /* 0x0000000802027981 */ /* 0x004ea2000c1e1900 */
[----:B------:R-:W0:Y:S01]  /*0090*/  S2UR UR5, SR_CgaCtaId ;  /* 0x00000000000579c3 */ /* 0x000e220000008800 */
[----:B------:R-:W-:Y:S01]  /*00a0*/  UMOV UR4, 0x400 ;  /* 0x0000040000047882 */ /* 0x000fe20000000000 */
[----:B------:R-:W-:Y:S01]  /*00b0*/  ISETP.NE.AND P1, PT, R7, RZ, PT ;  /* 0x000000ff0700720c */ /* 0x000fe20003f25270 */
[----:B------:R-:W-:Y:S02]  /*00c0*/  UISETP.GE.U32.AND UP0, UPT, UR7, 0x2, UPT ;  /* 0x000000020700788c */ /* 0x000fe4000bf06070 */
[----:B0-----:R-:W-:-:S06]  /*00d0*/  ULEA UR4, UR5, UR4, 0x18 ;  /* 0x0000000405047291 */ /* 0x001fcc000f8ec0ff */
[----:B------:R-:W-:-:S05]  /*00e0*/  LEA R7, R7, UR4, 0x2 ;  /* 0x0000000407077c11 */ /* 0x000fca000f8e10ff */
[----:B--2---:R0:W-:Y:S01]  /*00f0*/  STS [R7], R2 ;  /* 0x0000000207007388 */ /* 0x0041e20000000800 */
[----:B------:R-:W-:Y:S06]  /*0100*/  BAR.SYNC.DEFER_BLOCKING 0x0 ;  /* 0x0000000000007b1d */ /* 0x000fec0000010000 */
[----:B------:R-:W-:Y:S05]  /*0110*/  BRA.U !UP0, `(.L_x_19) ;  /* 0x00000001083c7547 */ /* 0x000fea000b800000 */
[----:B------:R-:W-:-:S05]  /*0120*/  UMOV UR5, 0x1 ;  /* 0x0000000100057882 */ /* 0x000fca0000000000 */
.L_x_20:
[----:B------:R-:W-:-:S04]  /*0130*/  USHF.L.U32 UR6, UR5, 0x1, URZ ;  /* 0x0000000105067899 */ /* 0x000fc800080006ff */
[----:B------:R-:W-:Y:S02]  /*0140*/  UISETP.GE.U32.AND UP0, UPT, UR6, UR7, UPT ;  /* 0x000000070600728c */ /* 0x000fe4000bf06070 */
[----:B01----:R-:W-:-:S05]  /*0150*/  IMAD R2, R5, UR6, RZ ;  /* 0x0000000605027c24 */ /* 0x003fca000f8e02ff */
[----:B------:R-:W-:-:S13]  /*0160*/  ISETP.GE.U32.AND P0, PT, R2, UR7, PT ;  /* 0x0000000702007c0c */ /* 0x000fda000bf06070 */
[C---:B------:R-:W-:Y:S01]  /*0170*/  @!P0 VIADD R0, R2.reuse, UR5 ;  /* 0x0000000502008c36 */ /* 0x040fe20008000000 */
[----:B------:R-:W-:Y:S01]  /*0180*/  @!P0 LEA R2, R2, UR4, 0x2 ;  /* 0x0000000402028c11 */ /* 0x000fe2000f8e10ff */
[----:B------:R-:W-:-:S03]  /*0190*/  UMOV UR5, UR6 ;  /* 0x0000000600057c82 */ /* 0x000fc60008000000 */
[----:B------:R-:W-:Y:S01]  /*01a0*/  @!P0 LEA R0, R0, UR4, 0x2 ;  /* 0x0000000400008c11 */ /* 0x000fe2000f8e10ff */
[----:B------:R-:W-:Y:S05]  /*01b0*/  @!P0 LDS R3, [R2] ;  /* 0x0000000002038984 */ /* 0x000fea0000000800 */
[----:B------:R-:W0:Y:S02]  /*01c0*/  @!P0 LDS R0, [R0] ;  /* 0x0000000000008984 */ /* 0x000e240000000800 */
[----:B0-----:R-:W-:-:S05]  /*01d0*/  @!P0 IADD3 R3, PT, PT, R0, R3, RZ ;  /* 0x0000000300038210 */ /* 0x001fca0007ffe0ff */
[----:B------:R1:W-:Y:S01]  /*01e0*/  @!P0 STS [R2], R3 ;  /* 0x0000000302008388 */ /* 0x0003e20000000800 */
[----:B------:R-:W-:Y:S06]  /*01f0*/  BAR.SYNC.DEFER_BLOCKING 0x0 ;  /* 0x0000000000007b1d */ /* 0x000fec0000010000 */
[----:B------:R-:W-:Y:S05]  /*0200*/  BRA.U !UP0, `(.L_x_20) ;  /* 0xfffffffd08c87547 */ /* 0x000fea000b83ffff */
.L_x_19:
[----:B------:R-:W-:Y:S05]  /*0210*/  @P1 EXIT ;  /* 0x000000000000194d */ /* 0x000fea0003800000 */
[----:B------:R-:W2:Y:S01]  /*0220*/  S2UR UR5, SR_CgaCtaId ;  /* 0x00000000000579c3 */ /* 0x000ea20000008800 */
[----:B------:R-:W-:-:S07]  /*0230*/  UMOV UR4, 0x400 ;  /* 0x0000040000047882 */ /* 0x000fce0000000000 */
[----:B01----:R-:W0:Y:S01]  /*0240*/  LDC.64 R2, c[0x0][0x388] ;  /* 0x0000e200ff027b82 */ /* 0x003e220000000a00 */
[----:B--2---:R-:W-:Y:S01]  /*0250*/  ULEA UR4, UR5, UR4, 0x18 ;  /* 0x0000000405047291 */ /* 0x004fe2000f8ec0ff */
[----:B0-----:R-:W-:-:S08]  /*0260*/  IMAD.WIDE.U32 R2, R4, 0x4, R2 ;  /* 0x0000000404027825 */ /* 0x001fd000078e0002 */
[----:B------:R-:W0:Y:S04]  /*0270*/  LDS R5, [UR4] ;  /* 0x00000004ff057984 */ /* 0x000e280008000800 */
[----:B0-----:R-:W-:Y:S01]  /*0280*/  STG.E desc[UR8][R2.64], R5 ;  /* 0x0000000502007986 */ /* 0x001fe2000c101908 */
[----:B------:R-:W-:Y:S05]  /*0290*/  EXIT ;  /* 0x000000000000794d */ /* 0x000fea0003800000 */
.L_x_21:
        /* <DEDUP_REMOVED lines=14> */
.L_x_23:


//--------------------- .nv.shared.reserved.0     --------------------------
	.section	.nv.shared.reserved.0,"aw",@nobits
	.weak		__nv_reservedSMEM_offset_0_alias
	.size		__nv_reservedSMEM_offset_0_alias, 0, 64
	.other		__nv_reservedSMEM_offset_0_alias,@"STO_CUDA_RESERVED_SHARED STV_DEFAULT"
__nv_reservedSMEM_offset_0_alias:
	.zero		0
	.zero		64


//--------------------- .nv.shared._Z18interleaved_reducePiS_ --------------------------
	.section	.nv.shared._Z18interleaved_reducePiS_,"aw",@nobits
	.sectionflags	@""
	.align	4
.nv.shared._Z18interleaved_reducePiS_:
	.zero		5120


//--------------------- .nv.constant0._Z17contiguous_reducePiS_ --------------------------
	.section	.nv.constant0._Z17contiguous_reducePiS_,"a",@progbits
	.sectionflags	@""
	.align	4
.nv.constant0._Z17contiguous_reducePiS_:
	.zero		912


//--------------------- .nv.constant0._Z18interleaved_reducePiS_ --------------------------
	.section	.nv.constant0._Z18interleaved_reducePiS_,"a",@progbits
	.sectionflags	@""
	.align	4
.nv.constant0._Z18interleaved_reducePiS_:
	.zero		912


//--------------------- SYMBOLS --------------------------

	.type		.nv.reservedSmem.offset0,@object
	.size		.nv.reservedSmem.offset0,0x4
	.type		.nv.reservedSmem.cap,@object
	.size		.nv.reservedSmem.cap,0x4
